//
// Generated by NVIDIA NVVM Compiler
//
// Compiler Build ID: CL-36424714
// Cuda compilation tools, release 13.0, V13.0.88
// Based on NVVM 20.0.0
//

.version 9.0
.target sm_100
.address_size 64

	// .globl	_Z14updateImageRowPfiii

.visible .entry _Z14updateImageRowPfiii(
	.param .u64 .ptr .align 1 _Z14updateImageRowPfiii_param_0,
	.param .u32 _Z14updateImageRowPfiii_param_1,
	.param .u32 _Z14updateImageRowPfiii_param_2,
	.param .u32 _Z14updateImageRowPfiii_param_3
)
{
	.reg .pred 	%p<2>;
	.reg .b32 	%r<17>;
	.reg .b32 	%f<7>;
	.reg .b64 	%rd<19>;

	ld.param.u64 	%rd1, [_Z14updateImageRowPfiii_param_0];
	ld.param.u32 	%r2, [_Z14updateImageRowPfiii_param_1];
	ld.param.u32 	%r3, [_Z14updateImageRowPfiii_param_2];
	ld.param.u32 	%r4, [_Z14updateImageRowPfiii_param_3];
	mov.u32 	%r5, %ctaid.x;
	mov.u32 	%r6, %ntid.x;
	mov.u32 	%r7, %tid.x;
	mad.lo.s32 	%r1, %r5, %r6, %r7;
	mul.lo.s32 	%r8, %r4, %r2;
	setp.ge.s32 	%p1, %r1, %r8;
	@%p1 bra 	$L__BB0_2;
	cvta.to.global.u64 	%rd2, %rd1;
	mul.lo.s32 	%r9, %r3, %r2;
	mul.lo.s32 	%r10, %r9, %r4;
	cvt.s64.s32 	%rd3, %r10;
	mul.wide.s32 	%rd4, %r10, 4;
	add.s64 	%rd5, %rd2, %rd4;
	cvt.s64.s32 	%rd6, %r9;
	add.s64 	%rd7, %rd3, %rd6;
	rem.s32 	%r11, %r1, %r2;
	rem.s32 	%r12, %r1, %r4;
	sub.s32 	%r13, %r9, %r2;
	add.s32 	%r14, %r11, %r13;
	mad.lo.s32 	%r15, %r14, %r4, %r12;
	mul.lo.s32 	%r16, %r13, %r4;
	cvt.s64.s32 	%rd8, %r16;
	mul.wide.s32 	%rd9, %r15, 4;
	add.s64 	%rd10, %rd2, %rd9;
	ld.global.f32 	%f1, [%rd10];
	cvt.s64.s32 	%rd11, %r1;
	add.s64 	%rd12, %rd8, %rd11;
	shl.b64 	%rd13, %rd12, 2;
	add.s64 	%rd14, %rd5, %rd13;
	ld.global.f32 	%f2, [%rd14];
	add.f32 	%f3, %f1, %f2;
	mul.f32 	%f4, %f3, 0f3F000000;
	cvt.s64.s32 	%rd15, %r14;
	add.s64 	%rd16, %rd7, %rd15;
	shl.b64 	%rd17, %rd16, 2;
	add.s64 	%rd18, %rd5, %rd17;
	ld.global.f32 	%f5, [%rd18];
	div.rn.f32 	%f6, %f4, %f5;
	st.global.f32 	[%rd10], %f6;
$L__BB0_2:
	ret;

}


// ===== COMPILED SASS (sm_100) =====

	.target	sm_100

	.elftype	@"ET_EXEC"


//--------------------- .note.nv.tkinfo           --------------------------
	.section	.note.nv.tkinfo,"",@"SHT_NOTE"
	.sectionflags	@"SHF_NOTE_NV_TKINFO"
	.tkinfo
        /*0018*/ 	.word	0x00000002
        /*0030*/ 	.string	""
        /*0030*/ 	.string	"ptxas"
        /*0030*/ 	.string	"Cuda compilation tools, release 13.0, V13.0.88"
        /*0030*/ 	.string	"Build cuda_13.0.r13.0/compiler.36424714_0"
        /*0030*/ 	.string	"-arch sm_100 -m 64 "



//--------------------- .note.nv.cuinfo           --------------------------
	.section	.note.nv.cuinfo,"",@"SHT_NOTE"
	.sectionflags	@"SHF_NOTE_NV_CUINFO"
        /*0018*/ 	.short	0x0002
        /*001a*/ 	.short	0x0064
        /*001c*/ 	.short	0x0082
	.zero		2


//--------------------- .nv.info                  --------------------------
	.section	.nv.info,"",@"SHT_CUDA_INFO"
	.align	4


	//----- nvinfo : EIATTR_REGCOUNT
	.align		4
        /*0000*/ 	.byte	0x04, 0x2f
        /*0002*/ 	.short	(.L_1 - .L_0)
	.align		4
.L_0:
        /*0004*/ 	.word	index@(_Z14updateImageRowPfiii)
        /*0008*/ 	.word	0x00000012


	//----- nvinfo : EIATTR_FRAME_SIZE
	.align		4
.L_1:
        /*000c*/ 	.byte	0x04, 0x11
        /*000e*/ 	.short	(.L_3 - .L_2)
	.align		4
.L_2:
        /*0010*/ 	.word	index@($__internal_0_$__cuda_sm3x_div_rn_noftz_f32_slowpath)
        /*0014*/ 	.word	0x00000000


	//----- nvinfo : EIATTR_FRAME_SIZE
	.align		4
.L_3:
        /*0018*/ 	.byte	0x04, 0x11
        /*001a*/ 	.short	(.L_5 - .L_4)
	.align		4
.L_4:
        /*001c*/ 	.word	index@(_Z14updateImageRowPfiii)
        /*0020*/ 	.word	0x00000000


	//----- nvinfo : EIATTR_MIN_STACK_SIZE
	.align		4
.L_5:
        /*0024*/ 	.byte	0x04, 0x12
        /*0026*/ 	.short	(.L_7 - .L_6)
	.align		4
.L_6:
        /*0028*/ 	.word	index@(_Z14updateImageRowPfiii)
        /*002c*/ 	.word	0x00000000
.L_7:


//--------------------- .nv.compat                --------------------------
	.section	.nv.compat,"",@"SHT_CUDA_COMPAT_INFO"
	.align	4
        /*0000*/ 	.byte	0x02, 0x09, 0x00, 0x00, 0x02, 0x02, 0x01, 0x00, 0x02, 0x05, 0x05, 0x00, 0x03, 0x07, 0x01, 0x01
        /*0010*/ 	.byte	0x02, 0x03, 0x00, 0x00, 0x02, 0x06, 0x01, 0x00, 0x04, 0x0b, 0x08, 0x00, 0x01, 0x00, 0x00, 0x00
        /*0020*/ 	.byte	0x00, 0x00, 0x00, 0x00


//--------------------- .nv.info._Z14updateImageRowPfiii --------------------------
	.section	.nv.info._Z14updateImageRowPfiii,"",@"SHT_CUDA_INFO"
	.sectionflags	@""
	.align	4


	//----- nvinfo : EIATTR_CUDA_API_VERSION
	.align		4
        /*0000*/ 	.byte	0x04, 0x37
        /*0002*/ 	.short	(.L_9 - .L_8)
.L_8:
        /*0004*/ 	.word	0x00000082


	//----- nvinfo : EIATTR_KPARAM_INFO
	.align		4
.L_9:
        /*0008*/ 	.byte	0x04, 0x17
        /*000a*/ 	.short	(.L_11 - .L_10)
.L_10:
        /*000c*/ 	.word	0x00000000
        /*0010*/ 	.short	0x0003
        /*0012*/ 	.short	0x0010
        /*0014*/ 	.byte	0x00, 0xf0, 0x11, 0x00


	//----- nvinfo : EIATTR_KPARAM_INFO
	.align		4
.L_11:
        /*0018*/ 	.byte	0x04, 0x17
        /*001a*/ 	.short	(.L_13 - .L_12)
.L_12:
        /*001c*/ 	.word	0x00000000
        /*0020*/ 	.short	0x0002
        /*0022*/ 	.short	0x000c
        /*0024*/ 	.byte	0x00, 0xf0, 0x11, 0x00


	//----- nvinfo : EIATTR_KPARAM_INFO
	.align		4
.L_13:
        /*0028*/ 	.byte	0x04, 0x17
        /*002a*/ 	.short	(.L_15 - .L_14)
.L_14:
        /*002c*/ 	.word	0x00000000
        /*0030*/ 	.short	0x0001
        /*0032*/ 	.short	0x0008
        /*0034*/ 	.byte	0x00, 0xf0, 0x11, 0x00


	//----- nvinfo : EIATTR_KPARAM_INFO
	.align		4
.L_15:
        /*0038*/ 	.byte	0x04, 0x17
        /*003a*/ 	.short	(.L_17 - .L_16)
.L_16:
        /*003c*/ 	.word	0x00000000
        /*0040*/ 	.short	0x0000
        /*0042*/ 	.short	0x0000
        /*0044*/ 	.byte	0x00, 0xf5, 0x21, 0x00


	//----- nvinfo : EIATTR_SPARSE_MMA_MASK
	.align		4
.L_17:
        /*0048*/ 	.byte	0x03, 0x50
        /*004a*/ 	.short	0x0000


	//----- nvinfo : EIATTR_MAXREG_COUNT
	.align		4
        /*004c*/ 	.byte	0x03, 0x1b
        /*004e*/ 	.short	0x00ff


	//----- nvinfo : EIATTR_MERCURY_ISA_VERSION
	.align		4
        /*0050*/ 	.byte	0x03, 0x5f
        /*0052*/ 	.short	0x0101


	//----- nvinfo : EIATTR_VRC_CTA_INIT_COUNT
	.align		4
        /*0054*/ 	.byte	0x02, 0x4a
	.zero		1
	.zero		1


	//----- nvinfo : EIATTR_EXIT_INSTR_OFFSETS
	.align		4
        /*0058*/ 	.byte	0x04, 0x1c
        /*005a*/ 	.short	(.L_19 - .L_18)


	//   ....[0]....
.L_18:
        /*005c*/ 	.word	0x00000090


	//   ....[1]....
        /*0060*/ 	.word	0x000005d0


	//----- nvinfo : EIATTR_CRS_STACK_SIZE
	.align		4
.L_19:
        /*0064*/ 	.byte	0x04, 0x1e
        /*0066*/ 	.short	(.L_21 - .L_20)
.L_20:
        /*0068*/ 	.word	0x00000000


	//----- nvinfo : EIATTR_CBANK_PARAM_SIZE
	.align		4
.L_21:
        /*006c*/ 	.byte	0x03, 0x19
        /*006e*/ 	.short	0x0014


	//----- nvinfo : EIATTR_PARAM_CBANK
	.align		4
        /*0070*/ 	.byte	0x04, 0x0a
        /*0072*/ 	.short	(.L_23 - .L_22)
	.align		4
.L_22:
        /*0074*/ 	.word	index@(.nv.constant0._Z14updateImageRowPfiii)
        /*0078*/ 	.short	0x0380
        /*007a*/ 	.short	0x0014


	//----- nvinfo : EIATTR_SW_WAR
	.align		4
.L_23:
        /*007c*/ 	.byte	0x04, 0x36
        /*007e*/ 	.short	(.L_25 - .L_24)
.L_24:
        /*0080*/ 	.word	0x00000008
.L_25:


//--------------------- .nv.callgraph             --------------------------
	.section	.nv.callgraph,"",@"SHT_CUDA_CALLGRAPH"
	.align	4
	.sectionentsize	8
	.align		4
        /*0000*/ 	.word	0x00000000
	.align		4
        /*0004*/ 	.word	0xffffffff
	.align		4
        /*0008*/ 	.word	0x00000000
	.align		4
        /*000c*/ 	.word	0xfffffffe
	.align		4
        /*0010*/ 	.word	0x00000000
	.align		4
        /*0014*/ 	.word	0xfffffffd
	.align		4
        /*0018*/ 	.word	0x00000000
	.align		4
        /*001c*/ 	.word	0xfffffffc


//--------------------- .text._Z14updateImageRowPfiii --------------------------
	.section	.text._Z14updateImageRowPfiii,"ax",@progbits
	.align	128
        .global         _Z14updateImageRowPfiii
        .type           _Z14updateImageRowPfiii,@function
        .size           _Z14updateImageRowPfiii,(.L_x_14 - _Z14updateImageRowPfiii)
        .other          _Z14updateImageRowPfiii,@"STO_CUDA_ENTRY STV_DEFAULT"
_Z14updateImageRowPfiii:
.text._Z14updateImageRowPfiii:
[----:B------:R-:W-:Y:S01]  /*0000*/  LDC R1, c[0x0][0x37c] ;  /* 0x0000df00ff017b82 */ /* 0x000fe20000000800 */
[----:B------:R-:W0:Y:S07]  /*0010*/  S2R R3, SR_TID.X ;  /* 0x0000000000037919 */ /* 0x000e2e0000002100 */
[----:B------:R-:W0:Y:S08]  /*0020*/  S2UR UR4, SR_CTAID.X ;  /* 0x00000000000479c3 */ /* 0x000e300000002500 */
[----:B------:R-:W0:Y:S08]  /*0030*/  LDC R2, c[0x0][0x360] ;  /* 0x0000d800ff027b82 */ /* 0x000e300000000800 */
[----:B------:R-:W1:Y:S08]  /*0040*/  LDC R0, c[0x0][0x390] ;  /* 0x0000e400ff007b82 */ /* 0x000e700000000800 */
[----:B------:R-:W1:Y:S01]  /*0050*/  LDC R7, c[0x0][0x388] ;  /* 0x0000e200ff077b82 */ /* 0x000e620000000800 */
[----:B0-----:R-:W-:-:S02]  /*0060*/  IMAD R2, R2, UR4, R3 ;  /* 0x0000000402027c24 */ /* 0x001fc4000f8e0203 */
[----:B-1----:R-:W-:-:S05]  /*0070*/  IMAD R3, R0, R7, RZ ;  /* 0x0000000700037224 */ /* 0x002fca00078e02ff */
[----:B------:R-:W-:-:S13]  /*0080*/  ISETP.GE.AND P0, PT, R2, R3, PT ;  /* 0x000000030200720c */ /* 0x000fda0003f06270 */
[----:B------:R-:W-:Y:S05]  /*0090*/  @P0 EXIT ;  /* 0x000000000000094d */ /* 0x000fea0003800000 */
[----:B------:R-:W-:Y:S01]  /*00a0*/  IABS R6, R7 ;  /* 0x0000000700067213 */ /* 0x000fe20000000000 */
[----:B------:R-:W-:Y:S01]  /*00b0*/  IMAD.MOV.U32 R4, RZ, RZ, RZ ;  /* 0x000000ffff047224 */ /* 0x000fe200078e00ff */
[----:B------:R-:W-:Y:S01]  /*00c0*/  IABS R3, R0 ;  /* 0x0000000000037213 */ /* 0x000fe20000000000 */
[----:B------:R-:W0:Y:S01]  /*00d0*/  LDCU UR4, c[0x0][0x38c] ;  /* 0x00007180ff0477ac */ /* 0x000e220008000800 */
[----:B------:R-:W1:Y:S01]  /*00e0*/  I2F.RP R8, R6 ;  /* 0x0000000600087306 */ /* 0x000e620000209400 */
[----:B------:R-:W-:Y:S02]  /*00f0*/  IABS R12, R2 ;  /* 0x00000002000c7213 */ /* 0x000fe40000000000 */
[----:B------:R-:W-:-:S05]  /*0100*/  ISETP.NE.AND P1, PT, R7, RZ, PT ;  /* 0x000000ff0700720c */ /* 0x000fca0003f25270 */
[----:B------:R-:W2:Y:S08]  /*0110*/  I2F.RP R10, R3 ;  /* 0x00000003000a7306 */ /* 0x000eb00000209400 */
[----:B-1----:R-:W1:Y:S08]  /*0120*/  MUFU.RCP R8, R8 ;  /* 0x0000000800087308 */ /* 0x002e700000001000 */
[----:B--2---:R-:W2:Y:S01]  /*0130*/  MUFU.RCP R10, R10 ;  /* 0x0000000a000a7308 */ /* 0x004ea20000001000 */
[----:B-1----:R-:W-:-:S07]  /*0140*/  VIADD R9, R8, 0xffffffe ;  /* 0x0ffffffe08097836 */ /* 0x002fce0000000000 */
[----:B------:R-:W1:Y:S01]  /*0150*/  F2I.FTZ.U32.TRUNC.NTZ R5, R9 ;  /* 0x0000000900057305 */ /* 0x000e62000021f000 */
[----:B--2---:R-:W-:Y:S02]  /*0160*/  VIADD R8, R10, 0xffffffe ;  /* 0x0ffffffe0a087836 */ /* 0x004fe40000000000 */
[----:B-1----:R-:W-:-:S04]  /*0170*/  IMAD.MOV R11, RZ, RZ, -R5 ;  /* 0x000000ffff0b7224 */ /* 0x002fc800078e0a05 */
[----:B------:R-:W-:-:S04]  /*0180*/  IMAD R11, R11, R6, RZ ;  /* 0x000000060b0b7224 */ /* 0x000fc800078e02ff */
[----:B------:R-:W-:Y:S02]  /*0190*/  IMAD.HI.U32 R4, R5, R11, R4 ;  /* 0x0000000b05047227 */ /* 0x000fe400078e0004 */
[----:B------:R-:W1:Y:S02]  /*01a0*/  F2I.FTZ.U32.TRUNC.NTZ R5, R8 ;  /* 0x0000000800057305 */ /* 0x000e64000021f000 */
[----:B------:R-:W-:-:S04]  /*01b0*/  IMAD.MOV.U32 R11, RZ, RZ, R12 ;  /* 0x000000ffff0b7224 */ /* 0x000fc800078e000c */
[----:B------:R-:W-:-:S04]  /*01c0*/  IMAD.HI.U32 R4, R4, R11, RZ ;  /* 0x0000000b04047227 */ /* 0x000fc800078e00ff */
[----:B------:R-:W-:-:S04]  /*01d0*/  IMAD.MOV R4, RZ, RZ, -R4 ;  /* 0x000000ffff047224 */ /* 0x000fc800078e0a04 */
[----:B------:R-:W-:Y:S02]  /*01e0*/  IMAD R9, R6, R4, R11 ;  /* 0x0000000406097224 */ /* 0x000fe400078e020b */
[----:B-1----:R-:W-:-:S03]  /*01f0*/  IMAD.MOV R4, RZ, RZ, -R5 ;  /* 0x000000ffff047224 */ /* 0x002fc600078e0a05 */
[----:B------:R-:W-:Y:S01]  /*0200*/  ISETP.GT.U32.AND P0, PT, R6, R9, PT ;  /* 0x000000090600720c */ /* 0x000fe20003f04070 */
[----:B------:R-:W-:Y:S02]  /*0210*/  IMAD R13, R4, R3, RZ ;  /* 0x00000003040d7224 */ /* 0x000fe400078e02ff */
[----:B------:R-:W-:-:S04]  /*0220*/  IMAD.MOV.U32 R4, RZ, RZ, RZ ;  /* 0x000000ffff047224 */ /* 0x000fc800078e00ff */
[----:B------:R-:W-:-:S06]  /*0230*/  IMAD.HI.U32 R4, R5, R13, R4 ;  /* 0x0000000d05047227 */ /* 0x000fcc00078e0004 */
[----:B------:R-:W-:Y:S01]  /*0240*/  @!P0 IMAD.IADD R9, R9, 0x1, -R6 ;  /* 0x0000000109098824 */ /* 0x000fe200078e0a06 */
[----:B------:R-:W-:Y:S01]  /*0250*/  ISETP.GE.AND P0, PT, R2, RZ, PT ;  /* 0x000000ff0200720c */ /* 0x000fe20003f06270 */
[----:B------:R-:W-:-:S03]  /*0260*/  IMAD.HI.U32 R4, R4, R11, RZ ;  /* 0x0000000b04047227 */ /* 0x000fc600078e00ff */
[----:B------:R-:W-:Y:S01]  /*0270*/  ISETP.GT.U32.AND P2, PT, R6, R9, PT ;  /* 0x000000090600720c */ /* 0x000fe20003f44070 */
[----:B------:R-:W-:-:S04]  /*0280*/  IMAD.MOV R4, RZ, RZ, -R4 ;  /* 0x000000ffff047224 */ /* 0x000fc800078e0a04 */
[----:B------:R-:W-:Y:S02]  /*0290*/  IMAD R10, R3, R4, R11 ;  /* 0x00000004030a7224 */ /* 0x000fe400078e020b */
[----:B------:R-:W1:Y:S06]  /*02a0*/  LDC.64 R4, c[0x0][0x380] ;  /* 0x0000e000ff047b82 */ /* 0x000e6c0000000a00 */
[----:B------:R-:W-:Y:S01]  /*02b0*/  @!P2 IMAD.IADD R9, R9, 0x1, -R6 ;  /* 0x000000010909a824 */ /* 0x000fe200078e0a06 */
[----:B------:R-:W-:Y:S01]  /*02c0*/  ISETP.GT.U32.AND P2, PT, R3, R10, PT ;  /* 0x0000000a0300720c */ /* 0x000fe20003f44070 */
[----:B0-----:R-:W-:Y:S01]  /*02d0*/  IMAD R6, R7, UR4, RZ ;  /* 0x0000000407067c24 */ /* 0x001fe2000f8e02ff */
[----:B------:R-:W0:Y:S01]  /*02e0*/  LDCU.64 UR4, c[0x0][0x358] ;  /* 0x00006b00ff0477ac */ /* 0x000e220008000a00 */
[----:B------:R-:W-:Y:S01]  /*02f0*/  @!P0 IMAD.MOV R9, RZ, RZ, -R9 ;  /* 0x000000ffff098224 */ /* 0x000fe200078e0a09 */
[----:B------:R-:W-:Y:S01]  /*0300*/  @!P1 LOP3.LUT R9, RZ, R7, RZ, 0x33, !PT ;  /* 0x00000007ff099212 */ /* 0x000fe200078e33ff */
[----:B------:R-:W-:-:S02]  /*0310*/  IMAD.IADD R11, R6, 0x1, -R7 ;  /* 0x00000001060b7824 */ /* 0x000fc400078e0a07 */
[-C--:B------:R-:W-:Y:S02]  /*0320*/  IMAD R7, R6, R0.reuse, RZ ;  /* 0x0000000006077224 */ /* 0x080fe400078e02ff */
[----:B------:R-:W-:Y:S01]  /*0330*/  IMAD.IADD R13, R9, 0x1, R11 ;  /* 0x00000001090d7824 */ /* 0x000fe200078e020b */
[--C-:B------:R-:W-:Y:S01]  /*0340*/  SHF.R.S32.HI R9, RZ, 0x1f, R6.reuse ;  /* 0x0000001fff097819 */ /* 0x100fe20000011406 */
[----:B------:R-:W-:Y:S01]  /*0350*/  IMAD R11, R11, R0, RZ ;  /* 0x000000000b0b7224 */ /* 0x000fe200078e02ff */
[----:B------:R-:W-:Y:S01]  /*0360*/  SHF.R.S32.HI R8, RZ, 0x1f, R7 ;  /* 0x0000001fff087819 */ /* 0x000fe20000011407 */
[----:B------:R-:W-:Y:S01]  /*0370*/  @!P2 IMAD.IADD R10, R10, 0x1, -R3 ;  /* 0x000000010a0aa824 */ /* 0x000fe200078e0a03 */
[----:B------:R-:W-:Y:S02]  /*0380*/  IADD3 R15, P2, P3, R13, R7, R6 ;  /* 0x000000070d0f7210 */ /* 0x000fe40007b5e006 */
[----:B------:R-:W-:Y:S01]  /*0390*/  SHF.R.S32.HI R12, RZ, 0x1f, R13 ;  /* 0x0000001fff0c7819 */ /* 0x000fe2000001140d */
[----:B-1----:R-:W-:Y:S01]  /*03a0*/  IMAD.WIDE R6, R7, 0x4, R4 ;  /* 0x0000000407067825 */ /* 0x002fe200078e0204 */
[----:B------:R-:W-:-:S02]  /*03b0*/  ISETP.GT.U32.AND P1, PT, R3, R10, PT ;  /* 0x0000000a0300720c */ /* 0x000fc40003f24070 */
[----:B------:R-:W-:Y:S02]  /*03c0*/  IADD3.X R9, PT, PT, R12, R8, R9, P2, P3 ;  /* 0x000000080c097210 */ /* 0x000fe400017e6409 */
[----:B------:R-:W-:Y:S02]  /*03d0*/  ISETP.NE.AND P2, PT, R0, RZ, PT ;  /* 0x000000ff0000720c */ /* 0x000fe40003f45270 */
[C---:B------:R-:W-:Y:S02]  /*03e0*/  LEA R8, P3, R15.reuse, R6, 0x2 ;  /* 0x000000060f087211 */ /* 0x040fe400078610ff */
[----:B------:R-:W-:Y:S02]  /*03f0*/  SHF.R.S32.HI R12, RZ, 0x1f, R2 ;  /* 0x0000001fff0c7819 */ /* 0x000fe40000011402 */
[----:B------:R-:W-:-:S03]  /*0400*/  LEA.HI.X R9, R15, R7, R9, 0x2, P3 ;  /* 0x000000070f097211 */ /* 0x000fc600018f1409 */
[----:B------:R-:W-:Y:S02]  /*0410*/  @!P1 IMAD.IADD R10, R10, 0x1, -R3 ;  /* 0x000000010a0a9824 */ /* 0x000fe400078e0a03 */
[----:B0-----:R-:W2:Y:S02]  /*0420*/  LDG.E R3, desc[UR4][R8.64] ;  /* 0x0000000408037981 */ /* 0x001ea4000c1e1900 */
[----:B------:R-:W-:Y:S01]  /*0430*/  @!P0 IMAD.MOV R10, RZ, RZ, -R10 ;  /* 0x000000ffff0a8224 */ /* 0x000fe200078e0a0a */
[----:B------:R-:W-:Y:S02]  /*0440*/  IADD3 R15, P0, PT, R2, R11, RZ ;  /* 0x0000000b020f7210 */ /* 0x000fe40007f1e0ff */
[----:B------:R-:W-:Y:S02]  /*0450*/  @!P2 LOP3.LUT R10, RZ, R0, RZ, 0x33, !PT ;  /* 0x00000000ff0aa212 */ /* 0x000fe400078e33ff */
[----:B------:R-:W-:Y:S02]  /*0460*/  LEA.HI.X.SX32 R12, R11, R12, 0x1, P0 ;  /* 0x0000000c0b0c7211 */ /* 0x000fe400000f0eff */
[----:B------:R-:W-:Y:S01]  /*0470*/  LEA R6, P0, R15, R6, 0x2 ;  /* 0x000000060f067211 */ /* 0x000fe200078010ff */
[----:B------:R-:W-:-:S03]  /*0480*/  IMAD R13, R13, R0, R10 ;  /* 0x000000000d0d7224 */ /* 0x000fc600078e020a */
[----:B------:R-:W-:Y:S01]  /*0490*/  LEA.HI.X R7, R15, R7, R12, 0x2, P0 ;  /* 0x000000070f077211 */ /* 0x000fe200000f140c */
[----:B------:R-:W-:-:S05]  /*04a0*/  IMAD.WIDE R4, R13, 0x4, R4 ;  /* 0x000000040d047825 */ /* 0x000fca00078e0204 */
[----:B------:R-:W3:Y:S04]  /*04b0*/  LDG.E R7, desc[UR4][R6.64] ;  /* 0x0000000406077981 */ /* 0x000ee8000c1e1900 */
[----:B------:R-:W3:Y:S01]  /*04c0*/  LDG.E R0, desc[UR4][R4.64] ;  /* 0x0000000404007981 */ /* 0x000ee2000c1e1900 */
[----:B------:R-:W-:Y:S01]  /*04d0*/  BSSY.RECONVERGENT B0, `(.L_x_0) ;  /* 0x000000e000007945 */ /* 0x000fe20003800200 */
[----:B--2---:R-:W0:Y:S02]  /*04e0*/  MUFU.RCP R2, R3 ;  /* 0x0000000300027308 */ /* 0x004e240000001000 */
[----:B0-----:R-:W-:-:S04]  /*04f0*/  FFMA R9, -R3, R2, 1 ;  /* 0x3f80000003097423 */ /* 0x001fc80000000102 */
[----:B------:R-:W-:Y:S01]  /*0500*/  FFMA R9, R2, R9, R2 ;  /* 0x0000000902097223 */ /* 0x000fe20000000002 */
[----:B---3--:R-:W-:-:S04]  /*0510*/  FADD R0, R0, R7 ;  /* 0x0000000700007221 */ /* 0x008fc80000000000 */
[----:B------:R-:W-:-:S04]  /*0520*/  FMUL R0, R0, 0.5 ;  /* 0x3f00000000007820 */ /* 0x000fc80000400000 */
[----:B------:R-:W0:Y:S01]  /*0530*/  FCHK P0, R0, R3 ;  /* 0x0000000300007302 */ /* 0x000e220000000000 */
[----:B------:R-:W-:-:S04]  /*0540*/  FFMA R2, R0, R9, RZ ;  /* 0x0000000900027223 */ /* 0x000fc800000000ff */
[----:B------:R-:W-:-:S04]  /*0550*/  FFMA R8, -R3, R2, R0 ;  /* 0x0000000203087223 */ /* 0x000fc80000000100 */
[----:B------:R-:W-:Y:S01]  /*0560*/  FFMA R9, R9, R8, R2 ;  /* 0x0000000809097223 */ /* 0x000fe20000000002 */
[----:B0-----:R-:W-:Y:S06]  /*0570*/  @!P0 BRA `(.L_x_1) ;  /* 0x00000000000c8947 */ /* 0x001fec0003800000 */
[----:B------:R-:W-:-:S07]  /*0580*/  MOV R2, 0x5a0 ;  /* 0x000005a000027802 */ /* 0x000fce0000000f00 */
[----:B------:R-:W-:Y:S05]  /*0590*/  CALL.REL.NOINC `($__internal_0_$__cuda_sm3x_div_rn_noftz_f32_slowpath) ;  /* 0x0000000000107944 */ /* 0x000fea0003c00000 */
[----:B------:R-:W-:-:S07]  /*05a0*/  IMAD.MOV.U32 R9, RZ, RZ, R0 ;  /* 0x000000ffff097224 */ /* 0x000fce00078e0000 */
.L_x_1:
[----:B------:R-:W-:Y:S05]  /*05b0*/  BSYNC.RECONVERGENT B0 ;  /* 0x0000000000007941 */ /* 0x000fea0003800200 */
.L_x_0:
[----:B------:R-:W-:Y:S01]  /*05c0*/  STG.E desc[UR4][R4.64], R9 ;  /* 0x0000000904007986 */ /* 0x000fe2000c101904 */
[----:B------:R-:W-:Y:S05]  /*05d0*/  EXIT ;  /* 0x000000000000794d */ /* 0x000fea0003800000 */
        .weak           $__internal_0_$__cuda_sm3x_div_rn_noftz_f32_slowpath
        .type           $__internal_0_$__cuda_sm3x_div_rn_noftz_f32_slowpath,@function
        .size           $__internal_0_$__cuda_sm3x_div_rn_noftz_f32_slowpath,(.L_x_14 - $__internal_0_$__cuda_sm3x_div_rn_noftz_f32_slowpath)
$__internal_0_$__cuda_sm3x_div_rn_noftz_f32_slowpath:
[--C-:B------:R-:W-:Y:S01]  /*05e0*/  SHF.R.U32.HI R7, RZ, 0x17, R3.reuse ;  /* 0x00000017ff077819 */ /* 0x100fe20000011603 */
[----:B------:R-:W-:Y:S01]  /*05f0*/  BSSY.RECONVERGENT B1, `(.L_x_2) ;  /* 0x0000064000017945 */ /* 0x000fe20003800200 */
[--C-:B------:R-:W-:Y:S02]  /*0600*/  SHF.R.U32.HI R6, RZ, 0x17, R0.reuse ;  /* 0x00000017ff067819 */ /* 0x100fe40000011600 */
[----:B------:R-:W-:Y:S01]  /*0610*/  LOP3.LUT R12, R7, 0xff, RZ, 0xc0, !PT ;  /* 0x000000ff070c7812 */ /* 0x000fe200078ec0ff */
[----:B------:R-:W-:Y:S01]  /*0620*/  IMAD.MOV.U32 R7, RZ, RZ, R3 ;  /* 0x000000ffff077224 */ /* 0x000fe200078e0003 */
[----:B------:R-:W-:Y:S01]  /*0630*/  LOP3.LUT R10, R6, 0xff, RZ, 0xc0, !PT ;  /* 0x000000ff060a7812 */ /* 0x000fe200078ec0ff */
[----:B------:R-:W-:Y:S02]  /*0640*/  IMAD.MOV.U32 R6, RZ, RZ, R0 ;  /* 0x000000ffff067224 */ /* 0x000fe400078e0000 */
[----:B------:R-:W-:Y:S02]  /*0650*/  VIADD R11, R12, 0xffffffff ;  /* 0xffffffff0c0b7836 */ /* 0x000fe40000000000 */
[----:B------:R-:W-:-:S03]  /*0660*/  VIADD R9, R10, 0xffffffff ;  /* 0xffffffff0a097836 */ /* 0x000fc60000000000 */
[----:B------:R-:W-:-:S04]  /*0670*/  ISETP.GT.U32.AND P0, PT, R11, 0xfd, PT ;  /* 0x000000fd0b00780c */ /* 0x000fc80003f04070 */
[----:B------:R-:W-:-:S13]  /*0680*/  ISETP.GT.U32.OR P0, PT, R9, 0xfd, P0 ;  /* 0x000000fd0900780c */ /* 0x000fda0000704470 */
[----:B------:R-:W-:Y:S01]  /*0690*/  @!P0 IMAD.MOV.U32 R8, RZ, RZ, RZ ;  /* 0x000000ffff088224 */ /* 0x000fe200078e00ff */
[----:B------:R-:W-:Y:S06]  /*06a0*/  @!P0 BRA `(.L_x_3) ;  /* 0x00000000005c8947 */ /* 0x000fec0003800000 */
[----:B------:R-:W-:Y:S02]  /*06b0*/  FSETP.GTU.FTZ.AND P0, PT, |R0|, +INF , PT ;  /* 0x7f8000000000780b */ /* 0x000fe40003f1c200 */
[----:B------:R-:W-:-:S04]  /*06c0*/  FSETP.GTU.FTZ.AND P1, PT, |R3|, +INF , PT ;  /* 0x7f8000000300780b */ /* 0x000fc80003f3c200 */
[----:B------:R-:W-:-:S13]  /*06d0*/  PLOP3.LUT P0, PT, P0, P1, PT, 0xf8, 0x8f ;  /* 0x00000000008f781c */ /* 0x000fda0000703f70 */
[----:B------:R-:W-:Y:S05]  /*06e0*/  @P0 BRA `(.L_x_4) ;  /* 0x00000004004c0947 */ /* 0x000fea0003800000 */
[----:B------:R-:W-:-:S13]  /*06f0*/  LOP3.LUT P0, RZ, R7, 0x7fffffff, R6, 0xc8, !PT ;  /* 0x7fffffff07ff7812 */ /* 0x000fda000780c806 */
[----:B------:R-:W-:Y:S05]  /*0700*/  @!P0 BRA `(.L_x_5) ;  /* 0x00000004003c8947 */ /* 0x000fea0003800000 */
[C---:B------:R-:W-:Y:S02]  /*0710*/  FSETP.NEU.FTZ.AND P1, PT, |R0|.reuse, +INF , PT ;  /* 0x7f8000000000780b */ /* 0x040fe40003f3d200 */
[----:B------:R-:W-:Y:S02]  /*0720*/  FSETP.NEU.FTZ.AND P2, PT, |R3|, +INF , PT ;  /* 0x7f8000000300780b */ /* 0x000fe40003f5d200 */
[----:B------:R-:W-:-:S11]  /*0730*/  FSETP.NEU.FTZ.AND P0, PT, |R0|, +INF , PT ;  /* 0x7f8000000000780b */ /* 0x000fd60003f1d200 */
[----:B------:R-:W-:Y:S05]  /*0740*/  @!P2 BRA !P1, `(.L_x_5) ;  /* 0x00000004002ca947 */ /* 0x000fea0004800000 */
[----:B------:R-:W-:-:S04]  /*0750*/  LOP3.LUT P1, RZ, R6, 0x7fffffff, RZ, 0xc0, !PT ;  /* 0x7fffffff06ff7812 */ /* 0x000fc8000782c0ff */
[----:B------:R-:W-:-:S13]  /*0760*/  PLOP3.LUT P1, PT, P2, P1, PT, 0x2f, 0xf2 ;  /* 0x0000000000f2781c */ /* 0x000fda0001722577 */
[----:B------:R-:W-:Y:S05]  /*0770*/  @P1 BRA `(.L_x_6) ;  /* 0x0000000400181947 */ /* 0x000fea0003800000 */
[----:B------:R-:W-:-:S04]  /*0780*/  LOP3.LUT P1, RZ, R7, 0x7fffffff, RZ, 0xc0, !PT ;  /* 0x7fffffff07ff7812 */ /* 0x000fc8000782c0ff */
[----:B------:R-:W-:-:S13]  /*0790*/  PLOP3.LUT P0, PT, P0, P1, PT, 0x2f, 0xf2 ;  /* 0x0000000000f2781c */ /* 0x000fda0000702577 */
[----:B------:R-:W-:Y:S05]  /*07a0*/  @P0 BRA `(.L_x_7) ;  /* 0x0000000400000947 */ /* 0x000fea0003800000 */
[----:B------:R-:W-:Y:S02]  /*07b0*/  ISETP.GE.AND P0, PT, R9, RZ, PT ;  /* 0x000000ff0900720c */ /* 0x000fe40003f06270 */
[----:B------:R-:W-:-:S11]  /*07c0*/  ISETP.GE.AND P1, PT, R11, RZ, PT ;  /* 0x000000ff0b00720c */ /* 0x000fd60003f26270 */
[----:B------:R-:W-:Y:S02]  /*07d0*/  @P0 IMAD.MOV.U32 R8, RZ, RZ, RZ ;  /* 0x000000ffff080224 */ /* 0x000fe400078e00ff */
[----:B------:R-:W-:Y:S01]  /*07e0*/  @!P0 FFMA R6, R0, 1.84467440737095516160e+19, RZ ;  /* 0x5f80000000068823 */ /* 0x000fe200000000ff */
[----:B------:R-:W-:Y:S02]  /*07f0*/  @!P0 IMAD.MOV.U32 R8, RZ, RZ, -0x40 ;  /* 0xffffffc0ff088424 */ /* 0x000fe400078e00ff */
[----:B------:R-:W-:Y:S02]  /*0800*/  @!P1 FFMA R7, R3, 1.84467440737095516160e+19, RZ ;  /* 0x5f80000003079823 */ /* 0x000fe400000000ff */
[----:B------:R-:W-:-:S07]  /*0810*/  @!P1 VIADD R8, R8, 0x40 ;  /* 0x0000004008089836 */ /* 0x000fce0000000000 */
.L_x_3:
[----:B------:R-:W-:Y:S01]  /*0820*/  LEA R0, R12, 0xc0800000, 0x17 ;  /* 0xc08000000c007811 */ /* 0x000fe200078eb8ff */
[----:B------:R-:W-:Y:S01]  /*0830*/  VIADD R3, R10, 0xffffff81 ;  /* 0xffffff810a037836 */ /* 0x000fe20000000000 */
[----:B------:R-:W-:Y:S03]  /*0840*/  BSSY.RECONVERGENT B2, `(.L_x_8) ;  /* 0x0000035000027945 */ /* 0x000fe60003800200 */
[----:B------:R-:W-:Y:S02]  /*0850*/  IMAD.IADD R7, R7, 0x1, -R0 ;  /* 0x0000000107077824 */ /* 0x000fe400078e0a00 */
[----:B------:R-:W-:Y:S02]  /*0860*/  IMAD R0, R3, -0x800000, R6 ;  /* 0xff80000003007824 */ /* 0x000fe400078e0206 */
[----:B------:R0:W1:Y:S01]  /*0870*/  MUFU.RCP R9, R7 ;  /* 0x0000000700097308 */ /* 0x0000620000001000 */
[----:B------:R-:W-:Y:S01]  /*0880*/  FADD.FTZ R11, -R7, -RZ ;  /* 0x800000ff070b7221 */ /* 0x000fe20000010100 */
[----:B0-----:R-:W-:-:S05]  /*0890*/  IADD3 R7, PT, PT, R3, 0x7f, -R12 ;  /* 0x0000007f03077810 */ /* 0x001fca0007ffe80c */
[----:B------:R-:W-:Y:S02]  /*08a0*/  IMAD.IADD R7, R7, 0x1, R8 ;  /* 0x0000000107077824 */ /* 0x000fe400078e0208 */
[----:B-1----:R-:W-:-:S04]  /*08b0*/  FFMA R10, R9, R11, 1 ;  /* 0x3f800000090a7423 */ /* 0x002fc8000000000b */
[----:B------:R-:W-:-:S04]  /*08c0*/  FFMA R13, R9, R10, R9 ;  /* 0x0000000a090d7223 */ /* 0x000fc80000000009 */
[----:B------:R-:W-:-:S04]  /*08d0*/  FFMA R6, R0, R13, RZ ;  /* 0x0000000d00067223 */ /* 0x000fc800000000ff */
[----:B------:R-:W-:-:S04]  /*08e0*/  FFMA R9, R11, R6, R0 ;  /* 0x000000060b097223 */ /* 0x000fc80000000000 */
[----:B------:R-:W-:-:S04]  /*08f0*/  FFMA R6, R13, R9, R6 ;  /* 0x000000090d067223 */ /* 0x000fc80000000006 */
[----:B------:R-:W-:-:S04]  /*0900*/  FFMA R11, R11, R6, R0 ;  /* 0x000000060b0b7223 */ /* 0x000fc80000000000 */
[----:B------:R-:W-:-:S05]  /*0910*/  FFMA R0, R13, R11, R6 ;  /* 0x0000000b0d007223 */ /* 0x000fca0000000006 */
[----:B------:R-:W-:-:S04]  /*0920*/  SHF.R.U32.HI R3, RZ, 0x17, R0 ;  /* 0x00000017ff037819 */ /* 0x000fc80000011600 */
[----:B------:R-:W-:-:S05]  /*0930*/  LOP3.LUT R3, R3, 0xff, RZ, 0xc0, !PT ;  /* 0x000000ff03037812 */ /* 0x000fca00078ec0ff */
[----:B------:R-:W-:-:S04]  /*0940*/  IMAD.IADD R9, R3, 0x1, R7 ;  /* 0x0000000103097824 */ /* 0x000fc800078e0207 */
[----:B------:R-:W-:-:S05]  /*0950*/  VIADD R3, R9, 0xffffffff ;  /* 0xffffffff09037836 */ /* 0x000fca0000000000 */
[----:B------:R-:W-:-:S13]  /*0960*/  ISETP.GE.U32.AND P0, PT, R3, 0xfe, PT ;  /* 0x000000fe0300780c */ /* 0x000fda0003f06070 */
[----:B------:R-:W-:Y:S05]  /*0970*/  @!P0 BRA `(.L_x_9) ;  /* 0x0000000000808947 */ /* 0x000fea0003800000 */
[----:B------:R-:W-:-:S13]  /*0980*/  ISETP.GT.AND P0, PT, R9, 0xfe, PT ;  /* 0x000000fe0900780c */ /* 0x000fda0003f04270 */
[----:B------:R-:W-:Y:S05]  /*0990*/  @P0 BRA `(.L_x_10) ;  /* 0x00000000006c0947 */ /* 0x000fea0003800000 */
[----:B------:R-:W-:-:S13]  /*09a0*/  ISETP.GE.AND P0, PT, R9, 0x1, PT ;  /* 0x000000010900780c */ /* 0x000fda0003f06270 */
[----:B------:R-:W-:Y:S05]  /*09b0*/  @P0 BRA `(.L_x_11) ;  /* 0x0000000000740947 */ /* 0x000fea0003800000 */
[----:B------:R-:W-:Y:S02]  /*09c0*/  ISETP.GE.AND P0, PT, R9, -0x18, PT ;  /* 0xffffffe80900780c */ /* 0x000fe40003f06270 */
[----:B------:R-:W-:-:S11]  /*09d0*/  LOP3.LUT R0, R0, 0x80000000, RZ, 0xc0, !PT ;  /* 0x8000000000007812 */ /* 0x000fd600078ec0ff */
[----:B------:R-:W-:Y:S05]  /*09e0*/  @!P0 BRA `(.L_x_11) ;  /* 0x0000000000688947 */ /* 0x000fea0003800000 */
[-CC-:B------:R-:W-:Y:S01]  /*09f0*/  FFMA.RZ R3, R13, R11.reuse, R6.reuse ;  /* 0x0000000b0d037223 */ /* 0x180fe2000000c006 */
[C---:B------:R-:W-:Y:S01]  /*0a00*/  VIADD R8, R9.reuse, 0x20 ;  /* 0x0000002009087836 */ /* 0x040fe20000000000 */
[C---:B------:R-:W-:Y:S02]  /*0a10*/  ISETP.NE.AND P2, PT, R9.reuse, RZ, PT ;  /* 0x000000ff0900720c */ /* 0x040fe40003f45270 */
[----:B------:R-:W-:Y:S01]  /*0a20*/  ISETP.NE.AND P1, PT, R9, RZ, PT ;  /* 0x000000ff0900720c */ /* 0x000fe20003f25270 */
[----:B------:R-:W-:Y:S01]  /*0a30*/  IMAD.MOV R9, RZ, RZ, -R9 ;  /* 0x000000ffff097224 */ /* 0x000fe200078e0a09 */
[----:B------:R-:W-:Y:S01]  /*0a40*/  LOP3.LUT R7, R3, 0x7fffff, RZ, 0xc0, !PT ;  /* 0x007fffff03077812 */ /* 0x000fe200078ec0ff */
[CCC-:B------:R-:W-:Y:S01]  /*0a50*/  FFMA.RP R3, R13.reuse, R11.reuse, R6.reuse ;  /* 0x0000000b0d037223 */ /* 0x1c0fe20000008006 */
[----:B------:R-:W-:Y:S02]  /*0a60*/  FFMA.RM R6, R13, R11, R6 ;  /* 0x0000000b0d067223 */ /* 0x000fe40000004006 */
[----:B------:R-:W-:-:S03]  /*0a70*/  LOP3.LUT R7, R7, 0x800000, RZ, 0xfc, !PT ;  /* 0x0080000007077812 */ /* 0x000fc600078efcff */
[----:B------:R-:W-:Y:S02]  /*0a80*/  FSETP.NEU.FTZ.AND P0, PT, R3, R6, PT ;  /* 0x000000060300720b */ /* 0x000fe40003f1d000 */
[----:B------:R-:W-:Y:S02]  /*0a90*/  SHF.L.U32 R8, R7, R8, RZ ;  /* 0x0000000807087219 */ /* 0x000fe400000006ff */
[----:B------:R-:W-:Y:S02]  /*0aa0*/  SEL R6, R9, RZ, P2 ;  /* 0x000000ff09067207 */ /* 0x000fe40001000000 */
[----:B------:R-:W-:Y:S02]  /*0ab0*/  ISETP.NE.AND P1, PT, R8, RZ, P1 ;  /* 0x000000ff0800720c */ /* 0x000fe40000f25270 */
[----:B------:R-:W-:Y:S02]  /*0ac0*/  SHF.R.U32.HI R6, RZ, R6, R7 ;  /* 0x00000006ff067219 */ /* 0x000fe40000011607 */
[----:B------:R-:W-:-:S02]  /*0ad0*/  PLOP3.LUT P0, PT, P0, P1, PT, 0xf8, 0x8f ;  /* 0x00000000008f781c */ /* 0x000fc40000703f70 */
[----:B------:R-:W-:Y:S02]  /*0ae0*/  SHF.R.U32.HI R8, RZ, 0x1, R6 ;  /* 0x00000001ff087819 */ /* 0x000fe40000011606 */
[----:B------:R-:W-:-:S04]  /*0af0*/  SEL R3, RZ, 0x1, !P0 ;  /* 0x00000001ff037807 */ /* 0x000fc80004000000 */
[----:B------:R-:W-:-:S04]  /*0b00*/  LOP3.LUT R3, R3, 0x1, R8, 0xf8, !PT ;  /* 0x0000000103037812 */ /* 0x000fc800078ef808 */
[----:B------:R-:W-:-:S05]  /*0b10*/  LOP3.LUT R3, R3, R6, RZ, 0xc0, !PT ;  /* 0x0000000603037212 */ /* 0x000fca00078ec0ff */
[----:B------:R-:W-:-:S05]  /*0b20*/  IMAD.IADD R3, R8, 0x1, R3 ;  /* 0x0000000108037824 */ /* 0x000fca00078e0203 */
[----:B------:R-:W-:Y:S01]  /*0b30*/  LOP3.LUT R0, R3, R0, RZ, 0xfc, !PT ;  /* 0x0000000003007212 */ /* 0x000fe200078efcff */
[----:B------:R-:W-:Y:S06]  /*0b40*/  BRA `(.L_x_11) ;  /* 0x0000000000107947 */ /* 0x000fec0003800000 */
.L_x_10:
[----:B------:R-:W-:-:S04]  /*0b50*/  LOP3.LUT R0, R0, 0x80000000, RZ, 0xc0, !PT ;  /* 0x8000000000007812 */ /* 0x000fc800078ec0ff */
[----:B------:R-:W-:Y:S01]  /*0b60*/  LOP3.LUT R0, R0, 0x7f800000, RZ, 0xfc, !PT ;  /* 0x7f80000000007812 */ /* 0x000fe200078efcff */
[----:B------:R-:W-:Y:S06]  /*0b70*/  BRA `(.L_x_11) ;  /* 0x0000000000047947 */ /* 0x000fec0003800000 */
.L_x_9:
[----:B------:R-:W-:-:S07]  /*0b80*/  IMAD R0, R7, 0x800000, R0 ;  /* 0x0080000007007824 */ /* 0x000fce00078e0200 */
.L_x_11:
[----:B------:R-:W-:Y:S05]  /*0b90*/  BSYNC.RECONVERGENT B2 ;  /* 0x0000000000027941 */ /* 0x000fea0003800200 */
.L_x_8:
[----:B------:R-:W-:Y:S05]  /*0ba0*/  BRA `(.L_x_12) ;  /* 0x0000000000207947 */ /* 0x000fea0003800000 */
.L_x_7:
[----:B------:R-:W-:-:S04]  /*0bb0*/  LOP3.LUT R0, R7, 0x80000000, R6, 0x48, !PT ;  /* 0x8000000007007812 */ /* 0x000fc800078e4806 */
[----:B------:R-:W-:Y:S01]  /*0bc0*/  LOP3.LUT R0, R0, 0x7f800000, RZ, 0xfc, !PT ;  /* 0x7f80000000007812 */ /* 0x000fe200078efcff */
[----:B------:R-:W-:Y:S06]  /*0bd0*/  BRA `(.L_x_12) ;  /* 0x0000000000147947 */ /* 0x000fec0003800000 */
.L_x_6:
[----:B------:R-:W-:Y:S01]  /*0be0*/  LOP3.LUT R0, R7, 0x80000000, R6, 0x48, !PT ;  /* 0x8000000007007812 */ /* 0x000fe200078e4806 */
[----:B------:R-:W-:Y:S06]  /*0bf0*/  BRA `(.L_x_12) ;  /* 0x00000000000c7947 */ /* 0x000fec0003800000 */
.L_x_5:
[----:B------:R-:W0:Y:S01]  /*0c00*/  MUFU.RSQ R0, -QNAN ;  /* 0xffc0000000007908 */ /* 0x000e220000001400 */
[----:B------:R-:W-:Y:S05]  /*0c10*/  BRA `(.L_x_12) ;  /* 0x0000000000047947 */ /* 0x000fea0003800000 */
.L_x_4:
[----:B------:R-:W-:-:S07]  /*0c20*/  FADD.FTZ R0, R0, R3 ;  /* 0x0000000300007221 */ /* 0x000fce0000010000 */
.L_x_12:
[----:B------:R-:W-:Y:S05]  /*0c30*/  BSYNC.RECONVERGENT B1 ;  /* 0x0000000000017941 */ /* 0x000fea0003800200 */
.L_x_2:
[----:B------:R-:W-:-:S04]  /*0c40*/  IMAD.MOV.U32 R3, RZ, RZ, 0x0 ;  /* 0x00000000ff037424 */ /* 0x000fc800078e00ff */
[----:B0-----:R-:W-:Y:S05]  /*0c50*/  RET.REL.NODEC R2 `(_Z14updateImageRowPfiii) ;  /* 0xfffffff002e87950 */ /* 0x001fea0003c3ffff */
.L_x_13:
[----:B------:R-:W-:-:S00]  /*0c60*/  BRA `(.L_x_13) ;  /* 0xfffffffc00fc7947 */ /* 0x000fc0000383ffff */
[----:B------:R-:W-:-:S00]  /*0c70*/  NOP ;  /* 0x0000000000007918 */ /* 0x000fc00000000000 */
        /* <DEDUP_REMOVED lines=8> */
.L_x_14:


//--------------------- .nv.shared.reserved.0     --------------------------
	.section	.nv.shared.reserved.0,"aw",@nobits
	.weak		__nv_reservedSMEM_offset_0_alias
	.size		__nv_reservedSMEM_offset_0_alias, 0, 64
	.other		__nv_reservedSMEM_offset_0_alias,@"STO_CUDA_RESERVED_SHARED STV_DEFAULT"
__nv_reservedSMEM_offset_0_alias:
	.zero		0
	.zero		64


//--------------------- .nv.constant0._Z14updateImageRowPfiii --------------------------
	.section	.nv.constant0._Z14updateImageRowPfiii,"a",@progbits
	.sectionflags	@""
	.align	4
.nv.constant0._Z14updateImageRowPfiii:
	.zero		916


//--------------------- SYMBOLS --------------------------

	.type		.nv.reservedSmem.offset0,@object
	.size		.nv.reservedSmem.offset0,0x4
